//
// Generated by NVIDIA NVVM Compiler
//
// Compiler Build ID: CL-36424714
// Cuda compilation tools, release 13.0, V13.0.88
// Based on NVVM 20.0.0
//

.version 9.0
.target sm_100
.address_size 64

	// .globl	_Z18unfused_mul_kernelPKfS0_Pfi

.visible .entry _Z18unfused_mul_kernelPKfS0_Pfi(
	.param .u64 .ptr .align 1 _Z18unfused_mul_kernelPKfS0_Pfi_param_0,
	.param .u64 .ptr .align 1 _Z18unfused_mul_kernelPKfS0_Pfi_param_1,
	.param .u64 .ptr .align 1 _Z18unfused_mul_kernelPKfS0_Pfi_param_2,
	.param .u32 _Z18unfused_mul_kernelPKfS0_Pfi_param_3
)
{
	.reg .pred 	%p<2>;
	.reg .b32 	%r<6>;
	.reg .b32 	%f<4>;
	.reg .b64 	%rd<11>;

	ld.param.u64 	%rd1, [_Z18unfused_mul_kernelPKfS0_Pfi_param_0];
	ld.param.u64 	%rd2, [_Z18unfused_mul_kernelPKfS0_Pfi_param_1];
	ld.param.u64 	%rd3, [_Z18unfused_mul_kernelPKfS0_Pfi_param_2];
	ld.param.u32 	%r2, [_Z18unfused_mul_kernelPKfS0_Pfi_param_3];
	mov.u32 	%r3, %ctaid.x;
	mov.u32 	%r4, %ntid.x;
	mov.u32 	%r5, %tid.x;
	mad.lo.s32 	%r1, %r3, %r4, %r5;
	setp.ge.s32 	%p1, %r1, %r2;
	@%p1 bra 	$L__BB0_2;
	cvta.to.global.u64 	%rd4, %rd1;
	cvta.to.global.u64 	%rd5, %rd2;
	cvta.to.global.u64 	%rd6, %rd3;
	mul.wide.s32 	%rd7, %r1, 4;
	add.s64 	%rd8, %rd4, %rd7;
	ld.global.f32 	%f1, [%rd8];
	add.s64 	%rd9, %rd5, %rd7;
	ld.global.f32 	%f2, [%rd9];
	mul.f32 	%f3, %f1, %f2;
	add.s64 	%rd10, %rd6, %rd7;
	st.global.f32 	[%rd10], %f3;
$L__BB0_2:
	ret;

}
	// .globl	_Z18unfused_add_kernelPKfS0_Pfi
.visible .entry _Z18unfused_add_kernelPKfS0_Pfi(
	.param .u64 .ptr .align 1 _Z18unfused_add_kernelPKfS0_Pfi_param_0,
	.param .u64 .ptr .align 1 _Z18unfused_add_kernelPKfS0_Pfi_param_1,
	.param .u64 .ptr .align 1 _Z18unfused_add_kernelPKfS0_Pfi_param_2,
	.param .u32 _Z18unfused_add_kernelPKfS0_Pfi_param_3
)
{
	.reg .pred 	%p<2>;
	.reg .b32 	%r<6>;
	.reg .b32 	%f<4>;
	.reg .b64 	%rd<11>;

	ld.param.u64 	%rd1, [_Z18unfused_add_kernelPKfS0_Pfi_param_0];
	ld.param.u64 	%rd2, [_Z18unfused_add_kernelPKfS0_Pfi_param_1];
	ld.param.u64 	%rd3, [_Z18unfused_add_kernelPKfS0_Pfi_param_2];
	ld.param.u32 	%r2, [_Z18unfused_add_kernelPKfS0_Pfi_param_3];
	mov.u32 	%r3, %ctaid.x;
	mov.u32 	%r4, %ntid.x;
	mov.u32 	%r5, %tid.x;
	mad.lo.s32 	%r1, %r3, %r4, %r5;
	setp.ge.s32 	%p1, %r1, %r2;
	@%p1 bra 	$L__BB1_2;
	cvta.to.global.u64 	%rd4, %rd1;
	cvta.to.global.u64 	%rd5, %rd2;
	cvta.to.global.u64 	%rd6, %rd3;
	mul.wide.s32 	%rd7, %r1, 4;
	add.s64 	%rd8, %rd4, %rd7;
	ld.global.f32 	%f1, [%rd8];
	add.s64 	%rd9, %rd5, %rd7;
	ld.global.f32 	%f2, [%rd9];
	add.f32 	%f3, %f1, %f2;
	add.s64 	%rd10, %rd6, %rd7;
	st.global.f32 	[%rd10], %f3;
$L__BB1_2:
	ret;

}
	// .globl	_Z20fused_mul_add_kernelPKfS0_S0_Pfi
.visible .entry _Z20fused_mul_add_kernelPKfS0_S0_Pfi(
	.param .u64 .ptr .align 1 _Z20fused_mul_add_kernelPKfS0_S0_Pfi_param_0,
	.param .u64 .ptr .align 1 _Z20fused_mul_add_kernelPKfS0_S0_Pfi_param_1,
	.param .u64 .ptr .align 1 _Z20fused_mul_add_kernelPKfS0_S0_Pfi_param_2,
	.param .u64 .ptr .align 1 _Z20fused_mul_add_kernelPKfS0_S0_Pfi_param_3,
	.param .u32 _Z20fused_mul_add_kernelPKfS0_S0_Pfi_param_4
)
{
	.reg .pred 	%p<2>;
	.reg .b32 	%r<6>;
	.reg .b32 	%f<5>;
	.reg .b64 	%rd<14>;

	ld.param.u64 	%rd1, [_Z20fused_mul_add_kernelPKfS0_S0_Pfi_param_0];
	ld.param.u64 	%rd2, [_Z20fused_mul_add_kernelPKfS0_S0_Pfi_param_1];
	ld.param.u64 	%rd3, [_Z20fused_mul_add_kernelPKfS0_S0_Pfi_param_2];
	ld.param.u64 	%rd4, [_Z20fused_mul_add_kernelPKfS0_S0_Pfi_param_3];
	ld.param.u32 	%r2, [_Z20fused_mul_add_kernelPKfS0_S0_Pfi_param_4];
	mov.u32 	%r3, %ctaid.x;
	mov.u32 	%r4, %ntid.x;
	mov.u32 	%r5, %tid.x;
	mad.lo.s32 	%r1, %r3, %r4, %r5;
	setp.ge.s32 	%p1, %r1, %r2;
	@%p1 bra 	$L__BB2_2;
	cvta.to.global.u64 	%rd5, %rd1;
	cvta.to.global.u64 	%rd6, %rd2;
	cvta.to.global.u64 	%rd7, %rd3;
	cvta.to.global.u64 	%rd8, %rd4;
	mul.wide.s32 	%rd9, %r1, 4;
	add.s64 	%rd10, %rd5, %rd9;
	ld.global.f32 	%f1, [%rd10];
	add.s64 	%rd11, %rd6, %rd9;
	ld.global.f32 	%f2, [%rd11];
	add.s64 	%rd12, %rd7, %rd9;
	ld.global.f32 	%f3, [%rd12];
	fma.rn.f32 	%f4, %f1, %f2, %f3;
	add.s64 	%rd13, %rd8, %rd9;
	st.global.f32 	[%rd13], %f4;
$L__BB2_2:
	ret;

}


// ===== COMPILED SASS (sm_100) =====

	.target	sm_100

	.elftype	@"ET_EXEC"


//--------------------- .note.nv.tkinfo           --------------------------
	.section	.note.nv.tkinfo,"",@"SHT_NOTE"
	.sectionflags	@"SHF_NOTE_NV_TKINFO"
	.tkinfo
        /*0018*/ 	.word	0x00000002
        /*0030*/ 	.string	""
        /*0030*/ 	.string	"ptxas"
        /*0030*/ 	.string	"Cuda compilation tools, release 13.0, V13.0.88"
        /*0030*/ 	.string	"Build cuda_13.0.r13.0/compiler.36424714_0"
        /*0030*/ 	.string	"-arch sm_100 -m 64 "



//--------------------- .note.nv.cuinfo           --------------------------
	.section	.note.nv.cuinfo,"",@"SHT_NOTE"
	.sectionflags	@"SHF_NOTE_NV_CUINFO"
        /*0018*/ 	.short	0x0002
        /*001a*/ 	.short	0x0064
        /*001c*/ 	.short	0x0082
	.zero		2


//--------------------- .nv.info                  --------------------------
	.section	.nv.info,"",@"SHT_CUDA_INFO"
	.align	4


	//----- nvinfo : EIATTR_REGCOUNT
	.align		4
        /*0000*/ 	.byte	0x04, 0x2f
        /*0002*/ 	.short	(.L_1 - .L_0)
	.align		4
.L_0:
        /*0004*/ 	.word	index@(_Z18unfused_mul_kernelPKfS0_Pfi)
        /*0008*/ 	.word	0x0000000c


	//----- nvinfo : EIATTR_FRAME_SIZE
	.align		4
.L_1:
        /*000c*/ 	.byte	0x04, 0x11
        /*000e*/ 	.short	(.L_3 - .L_2)
	.align		4
.L_2:
        /*0010*/ 	.word	index@(_Z18unfused_mul_kernelPKfS0_Pfi)
        /*0014*/ 	.word	0x00000000


	//----- nvinfo : EIATTR_REGCOUNT
	.align		4
.L_3:
        /*0018*/ 	.byte	0x04, 0x2f
        /*001a*/ 	.short	(.L_5 - .L_4)
	.align		4
.L_4:
        /*001c*/ 	.word	index@(_Z18unfused_add_kernelPKfS0_Pfi)
        /*0020*/ 	.word	0x0000000c


	//----- nvinfo : EIATTR_FRAME_SIZE
	.align		4
.L_5:
        /*0024*/ 	.byte	0x04, 0x11
        /*0026*/ 	.short	(.L_7 - .L_6)
	.align		4
.L_6:
        /*0028*/ 	.word	index@(_Z18unfused_add_kernelPKfS0_Pfi)
        /*002c*/ 	.word	0x00000000


	//----- nvinfo : EIATTR_REGCOUNT
	.align		4
.L_7:
        /*0030*/ 	.byte	0x04, 0x2f
        /*0032*/ 	.short	(.L_9 - .L_8)
	.align		4
.L_8:
        /*0034*/ 	.word	index@(_Z20fused_mul_add_kernelPKfS0_S0_Pfi)
        /*0038*/ 	.word	0x0000000e


	//----- nvinfo : EIATTR_FRAME_SIZE
	.align		4
.L_9:
        /*003c*/ 	.byte	0x04, 0x11
        /*003e*/ 	.short	(.L_11 - .L_10)
	.align		4
.L_10:
        /*0040*/ 	.word	index@(_Z20fused_mul_add_kernelPKfS0_S0_Pfi)
        /*0044*/ 	.word	0x00000000


	//----- nvinfo : EIATTR_MIN_STACK_SIZE
	.align		4
.L_11:
        /*0048*/ 	.byte	0x04, 0x12
        /*004a*/ 	.short	(.L_13 - .L_12)
	.align		4
.L_12:
        /*004c*/ 	.word	index@(_Z20fused_mul_add_kernelPKfS0_S0_Pfi)
        /*0050*/ 	.word	0x00000000


	//----- nvinfo : EIATTR_MIN_STACK_SIZE
	.align		4
.L_13:
        /*0054*/ 	.byte	0x04, 0x12
        /*0056*/ 	.short	(.L_15 - .L_14)
	.align		4
.L_14:
        /*0058*/ 	.word	index@(_Z18unfused_add_kernelPKfS0_Pfi)
        /*005c*/ 	.word	0x00000000


	//----- nvinfo : EIATTR_MIN_STACK_SIZE
	.align		4
.L_15:
        /*0060*/ 	.byte	0x04, 0x12
        /*0062*/ 	.short	(.L_17 - .L_16)
	.align		4
.L_16:
        /*0064*/ 	.word	index@(_Z18unfused_mul_kernelPKfS0_Pfi)
        /*0068*/ 	.word	0x00000000
.L_17:


//--------------------- .nv.compat                --------------------------
	.section	.nv.compat,"",@"SHT_CUDA_COMPAT_INFO"
	.align	4
        /*0000*/ 	.byte	0x02, 0x09, 0x00, 0x00, 0x02, 0x02, 0x01, 0x00, 0x02, 0x05, 0x05, 0x00, 0x03, 0x07, 0x01, 0x01
        /*0010*/ 	.byte	0x02, 0x03, 0x00, 0x00, 0x02, 0x06, 0x01, 0x00, 0x04, 0x0b, 0x08, 0x00, 0x09, 0x00, 0x00, 0x00
        /*0020*/ 	.byte	0x00, 0x00, 0x00, 0x00


//--------------------- .nv.info._Z20fused_mul_add_kernelPKfS0_S0_Pfi --------------------------
	.section	.nv.info._Z20fused_mul_add_kernelPKfS0_S0_Pfi,"",@"SHT_CUDA_INFO"
	.sectionflags	@""
	.align	4


	//----- nvinfo : EIATTR_CUDA_API_VERSION
	.align		4
        /*0000*/ 	.byte	0x04, 0x37
        /*0002*/ 	.short	(.L_19 - .L_18)
.L_18:
        /*0004*/ 	.word	0x00000082


	//----- nvinfo : EIATTR_KPARAM_INFO
	.align		4
.L_19:
        /*0008*/ 	.byte	0x04, 0x17
        /*000a*/ 	.short	(.L_21 - .L_20)
.L_20:
        /*000c*/ 	.word	0x00000000
        /*0010*/ 	.short	0x0004
        /*0012*/ 	.short	0x0020
        /*0014*/ 	.byte	0x00, 0xf0, 0x11, 0x00


	//----- nvinfo : EIATTR_KPARAM_INFO
	.align		4
.L_21:
        /*0018*/ 	.byte	0x04, 0x17
        /*001a*/ 	.short	(.L_23 - .L_22)
.L_22:
        /*001c*/ 	.word	0x00000000
        /*0020*/ 	.short	0x0003
        /*0022*/ 	.short	0x0018
        /*0024*/ 	.byte	0x00, 0xf5, 0x21, 0x00


	//----- nvinfo : EIATTR_KPARAM_INFO
	.align		4
.L_23:
        /*0028*/ 	.byte	0x04, 0x17
        /*002a*/ 	.short	(.L_25 - .L_24)
.L_24:
        /*002c*/ 	.word	0x00000000
        /*0030*/ 	.short	0x0002
        /*0032*/ 	.short	0x0010
        /*0034*/ 	.byte	0x00, 0xf5, 0x21, 0x00


	//----- nvinfo : EIATTR_KPARAM_INFO
	.align		4
.L_25:
        /*0038*/ 	.byte	0x04, 0x17
        /*003a*/ 	.short	(.L_27 - .L_26)
.L_26:
        /*003c*/ 	.word	0x00000000
        /*0040*/ 	.short	0x0001
        /*0042*/ 	.short	0x0008
        /*0044*/ 	.byte	0x00, 0xf5, 0x21, 0x00


	//----- nvinfo : EIATTR_KPARAM_INFO
	.align		4
.L_27:
        /*0048*/ 	.byte	0x04, 0x17
        /*004a*/ 	.short	(.L_29 - .L_28)
.L_28:
        /*004c*/ 	.word	0x00000000
        /*0050*/ 	.short	0x0000
        /*0052*/ 	.short	0x0000
        /*0054*/ 	.byte	0x00, 0xf5, 0x21, 0x00


	//----- nvinfo : EIATTR_SPARSE_MMA_MASK
	.align		4
.L_29:
        /*0058*/ 	.byte	0x03, 0x50
        /*005a*/ 	.short	0x0000


	//----- nvinfo : EIATTR_MAXREG_COUNT
	.align		4
        /*005c*/ 	.byte	0x03, 0x1b
        /*005e*/ 	.short	0x00ff


	//----- nvinfo : EIATTR_MERCURY_ISA_VERSION
	.align		4
        /*0060*/ 	.byte	0x03, 0x5f
        /*0062*/ 	.short	0x0101


	//----- nvinfo : EIATTR_VRC_CTA_INIT_COUNT
	.align		4
        /*0064*/ 	.byte	0x02, 0x4a
	.zero		1
	.zero		1


	//----- nvinfo : EIATTR_EXIT_INSTR_OFFSETS
	.align		4
        /*0068*/ 	.byte	0x04, 0x1c
        /*006a*/ 	.short	(.L_31 - .L_30)


	//   ....[0]....
.L_30:
        /*006c*/ 	.word	0x00000070


	//   ....[1]....
        /*0070*/ 	.word	0x00000160


	//----- nvinfo : EIATTR_CBANK_PARAM_SIZE
	.align		4
.L_31:
        /*0074*/ 	.byte	0x03, 0x19
        /*0076*/ 	.short	0x0024


	//----- nvinfo : EIATTR_PARAM_CBANK
	.align		4
        /*0078*/ 	.byte	0x04, 0x0a
        /*007a*/ 	.short	(.L_33 - .L_32)
	.align		4
.L_32:
        /*007c*/ 	.word	index@(.nv.constant0._Z20fused_mul_add_kernelPKfS0_S0_Pfi)
        /*0080*/ 	.short	0x0380
        /*0082*/ 	.short	0x0024


	//----- nvinfo : EIATTR_SW_WAR
	.align		4
.L_33:
        /*0084*/ 	.byte	0x04, 0x36
        /*0086*/ 	.short	(.L_35 - .L_34)
.L_34:
        /*0088*/ 	.word	0x00000008
.L_35:


//--------------------- .nv.info._Z18unfused_add_kernelPKfS0_Pfi --------------------------
	.section	.nv.info._Z18unfused_add_kernelPKfS0_Pfi,"",@"SHT_CUDA_INFO"
	.sectionflags	@""
	.align	4


	//----- nvinfo : EIATTR_CUDA_API_VERSION
	.align		4
        /*0000*/ 	.byte	0x04, 0x37
        /*0002*/ 	.short	(.L_37 - .L_36)
.L_36:
        /*0004*/ 	.word	0x00000082


	//----- nvinfo : EIATTR_KPARAM_INFO
	.align		4
.L_37:
        /*0008*/ 	.byte	0x04, 0x17
        /*000a*/ 	.short	(.L_39 - .L_38)
.L_38:
        /*000c*/ 	.word	0x00000000
        /*0010*/ 	.short	0x0003
        /*0012*/ 	.short	0x0018
        /*0014*/ 	.byte	0x00, 0xf0, 0x11, 0x00


	//----- nvinfo : EIATTR_KPARAM_INFO
	.align		4
.L_39:
        /*0018*/ 	.byte	0x04, 0x17
        /*001a*/ 	.short	(.L_41 - .L_40)
.L_40:
        /*001c*/ 	.word	0x00000000
        /*0020*/ 	.short	0x0002
        /*0022*/ 	.short	0x0010
        /*0024*/ 	.byte	0x00, 0xf5, 0x21, 0x00


	//----- nvinfo : EIATTR_KPARAM_INFO
	.align		4
.L_41:
        /*0028*/ 	.byte	0x04, 0x17
        /*002a*/ 	.short	(.L_43 - .L_42)
.L_42:
        /*002c*/ 	.word	0x00000000
        /*0030*/ 	.short	0x0001
        /*0032*/ 	.short	0x0008
        /*0034*/ 	.byte	0x00, 0xf5, 0x21, 0x00


	//----- nvinfo : EIATTR_KPARAM_INFO
	.align		4
.L_43:
        /*0038*/ 	.byte	0x04, 0x17
        /*003a*/ 	.short	(.L_45 - .L_44)
.L_44:
        /*003c*/ 	.word	0x00000000
        /*0040*/ 	.short	0x0000
        /*0042*/ 	.short	0x0000
        /*0044*/ 	.byte	0x00, 0xf5, 0x21, 0x00


	//----- nvinfo : EIATTR_SPARSE_MMA_MASK
	.align		4
.L_45:
        /*0048*/ 	.byte	0x03, 0x50
        /*004a*/ 	.short	0x0000


	//----- nvinfo : EIATTR_MAXREG_COUNT
	.align		4
        /*004c*/ 	.byte	0x03, 0x1b
        /*004e*/ 	.short	0x00ff


	//----- nvinfo : EIATTR_MERCURY_ISA_VERSION
	.align		4
        /*0050*/ 	.byte	0x03, 0x5f
        /*0052*/ 	.short	0x0101


	//----- nvinfo : EIATTR_VRC_CTA_INIT_COUNT
	.align		4
        /*0054*/ 	.byte	0x02, 0x4a
	.zero		1
	.zero		1


	//----- nvinfo : EIATTR_EXIT_INSTR_OFFSETS
	.align		4
        /*0058*/ 	.byte	0x04, 0x1c
        /*005a*/ 	.short	(.L_47 - .L_46)


	//   ....[0]....
.L_46:
        /*005c*/ 	.word	0x00000070


	//   ....[1]....
        /*0060*/ 	.word	0x00000130


	//----- nvinfo : EIATTR_CBANK_PARAM_SIZE
	.align		4
.L_47:
        /*0064*/ 	.byte	0x03, 0x19
        /*0066*/ 	.short	0x001c


	//----- nvinfo : EIATTR_PARAM_CBANK
	.align		4
        /*0068*/ 	.byte	0x04, 0x0a
        /*006a*/ 	.short	(.L_49 - .L_48)
	.align		4
.L_48:
        /*006c*/ 	.word	index@(.nv.constant0._Z18unfused_add_kernelPKfS0_Pfi)
        /*0070*/ 	.short	0x0380
        /*0072*/ 	.short	0x001c


	//----- nvinfo : EIATTR_SW_WAR
	.align		4
.L_49:
        /*0074*/ 	.byte	0x04, 0x36
        /*0076*/ 	.short	(.L_51 - .L_50)
.L_50:
        /*0078*/ 	.word	0x00000008
.L_51:


//--------------------- .nv.info._Z18unfused_mul_kernelPKfS0_Pfi --------------------------
	.section	.nv.info._Z18unfused_mul_kernelPKfS0_Pfi,"",@"SHT_CUDA_INFO"
	.sectionflags	@""
	.align	4


	//----- nvinfo : EIATTR_CUDA_API_VERSION
	.align		4
        /*0000*/ 	.byte	0x04, 0x37
        /*0002*/ 	.short	(.L_53 - .L_52)
.L_52:
        /*0004*/ 	.word	0x00000082


	//----- nvinfo : EIATTR_KPARAM_INFO
	.align		4
.L_53:
        /*0008*/ 	.byte	0x04, 0x17
        /*000a*/ 	.short	(.L_55 - .L_54)
.L_54:
        /*000c*/ 	.word	0x00000000
        /*0010*/ 	.short	0x0003
        /*0012*/ 	.short	0x0018
        /*0014*/ 	.byte	0x00, 0xf0, 0x11, 0x00


	//----- nvinfo : EIATTR_KPARAM_INFO
	.align		4
.L_55:
        /*0018*/ 	.byte	0x04, 0x17
        /*001a*/ 	.short	(.L_57 - .L_56)
.L_56:
        /*001c*/ 	.word	0x00000000
        /*0020*/ 	.short	0x0002
        /*0022*/ 	.short	0x0010
        /*0024*/ 	.byte	0x00, 0xf5, 0x21, 0x00


	//----- nvinfo : EIATTR_KPARAM_INFO
	.align		4
.L_57:
        /*0028*/ 	.byte	0x04, 0x17
        /*002a*/ 	.short	(.L_59 - .L_58)
.L_58:
        /*002c*/ 	.word	0x00000000
        /*0030*/ 	.short	0x0001
        /*0032*/ 	.short	0x0008
        /*0034*/ 	.byte	0x00, 0xf5, 0x21, 0x00


	//----- nvinfo : EIATTR_KPARAM_INFO
	.align		4
.L_59:
        /*0038*/ 	.byte	0x04, 0x17
        /*003a*/ 	.short	(.L_61 - .L_60)
.L_60:
        /*003c*/ 	.word	0x00000000
        /*0040*/ 	.short	0x0000
        /*0042*/ 	.short	0x0000
        /*0044*/ 	.byte	0x00, 0xf5, 0x21, 0x00


	//----- nvinfo : EIATTR_SPARSE_MMA_MASK
	.align		4
.L_61:
        /*0048*/ 	.byte	0x03, 0x50
        /*004a*/ 	.short	0x0000


	//----- nvinfo : EIATTR_MAXREG_COUNT
	.align		4
        /*004c*/ 	.byte	0x03, 0x1b
        /*004e*/ 	.short	0x00ff


	//----- nvinfo : EIATTR_MERCURY_ISA_VERSION
	.align		4
        /*0050*/ 	.byte	0x03, 0x5f
        /*0052*/ 	.short	0x0101


	//----- nvinfo : EIATTR_VRC_CTA_INIT_COUNT
	.align		4
        /*0054*/ 	.byte	0x02, 0x4a
	.zero		1
	.zero		1


	//----- nvinfo : EIATTR_EXIT_INSTR_OFFSETS
	.align		4
        /*0058*/ 	.byte	0x04, 0x1c
        /*005a*/ 	.short	(.L_63 - .L_62)


	//   ....[0]....
.L_62:
        /*005c*/ 	.word	0x00000070


	//   ....[1]....
        /*0060*/ 	.word	0x00000130


	//----- nvinfo : EIATTR_CBANK_PARAM_SIZE
	.align		4
.L_63:
        /*0064*/ 	.byte	0x03, 0x19
        /*0066*/ 	.short	0x001c


	//----- nvinfo : EIATTR_PARAM_CBANK
	.align		4
        /*0068*/ 	.byte	0x04, 0x0a
        /*006a*/ 	.short	(.L_65 - .L_64)
	.align		4
.L_64:
        /*006c*/ 	.word	index@(.nv.constant0._Z18unfused_mul_kernelPKfS0_Pfi)
        /*0070*/ 	.short	0x0380
        /*0072*/ 	.short	0x001c


	//----- nvinfo : EIATTR_SW_WAR
	.align		4
.L_65:
        /*0074*/ 	.byte	0x04, 0x36
        /*0076*/ 	.short	(.L_67 - .L_66)
.L_66:
        /*0078*/ 	.word	0x00000008
.L_67:


//--------------------- .nv.callgraph             --------------------------
	.section	.nv.callgraph,"",@"SHT_CUDA_CALLGRAPH"
	.align	4
	.sectionentsize	8
	.align		4
        /*0000*/ 	.word	0x00000000
	.align		4
        /*0004*/ 	.word	0xffffffff
	.align		4
        /*0008*/ 	.word	0x00000000
	.align		4
        /*000c*/ 	.word	0xfffffffe
	.align		4
        /*0010*/ 	.word	0x00000000
	.align		4
        /*0014*/ 	.word	0xfffffffd
	.align		4
        /*0018*/ 	.word	0x00000000
	.align		4
        /*001c*/ 	.word	0xfffffffc


//--------------------- .text._Z20fused_mul_add_kernelPKfS0_S0_Pfi --------------------------
	.section	.text._Z20fused_mul_add_kernelPKfS0_S0_Pfi,"ax",@progbits
	.align	128
        .global         _Z20fused_mul_add_kernelPKfS0_S0_Pfi
        .type           _Z20fused_mul_add_kernelPKfS0_S0_Pfi,@function
        .size           _Z20fused_mul_add_kernelPKfS0_S0_Pfi,(.L_x_3 - _Z20fused_mul_add_kernelPKfS0_S0_Pfi)
        .other          _Z20fused_mul_add_kernelPKfS0_S0_Pfi,@"STO_CUDA_ENTRY STV_DEFAULT"
_Z20fused_mul_add_kernelPKfS0_S0_Pfi:
.text._Z20fused_mul_add_kernelPKfS0_S0_Pfi:
[----:B------:R-:W-:Y:S01]  /*0000*/  LDC R1, c[0x0][0x37c] ;  /* 0x0000df00ff017b82 */ /* 0x000fe20000000800 */
[----:B------:R-:W0:Y:S07]  /*0010*/  S2R R0, SR_TID.X ;  /* 0x0000000000007919 */ /* 0x000e2e0000002100 */
[----:B------:R-:W0:Y:S01]  /*0020*/  S2UR UR4, SR_CTAID.X ;  /* 0x00000000000479c3 */ /* 0x000e220000002500 */
[----:B------:R-:W1:Y:S07]  /*0030*/  LDCU UR5, c[0x0][0x3a0] ;  /* 0x00007400ff0577ac */ /* 0x000e6e0008000800 */
[----:B------:R-:W0:Y:S02]  /*0040*/  LDC R11, c[0x0][0x360] ;  /* 0x0000d800ff0b7b82 */ /* 0x000e240000000800 */
[----:B0-----:R-:W-:-:S05]  /*0050*/  IMAD R11, R11, UR4, R0 ;  /* 0x000000040b0b7c24 */ /* 0x001fca000f8e0200 */
[----:B-1----:R-:W-:-:S13]  /*0060*/  ISETP.GE.AND P0, PT, R11, UR5, PT ;  /* 0x000000050b007c0c */ /* 0x002fda000bf06270 */
[----:B------:R-:W-:Y:S05]  /*0070*/  @P0 EXIT ;  /* 0x000000000000094d */ /* 0x000fea0003800000 */
[----:B------:R-:W0:Y:S01]  /*0080*/  LDC.64 R2, c[0x0][0x380] ;  /* 0x0000e000ff027b82 */ /* 0x000e220000000a00 */
[----:B------:R-:W1:Y:S07]  /*0090*/  LDCU.64 UR4, c[0x0][0x358] ;  /* 0x00006b00ff0477ac */ /* 0x000e6e0008000a00 */
[----:B------:R-:W2:Y:S08]  /*00a0*/  LDC.64 R4, c[0x0][0x388] ;  /* 0x0000e200ff047b82 */ /* 0x000eb00000000a00 */
[----:B------:R-:W3:Y:S01]  /*00b0*/  LDC.64 R6, c[0x0][0x390] ;  /* 0x0000e400ff067b82 */ /* 0x000ee20000000a00 */
[----:B0-----:R-:W-:-:S07]  /*00c0*/  IMAD.WIDE R2, R11, 0x4, R2 ;  /* 0x000000040b027825 */ /* 0x001fce00078e0202 */
[----:B------:R-:W0:Y:S01]  /*00d0*/  LDC.64 R8, c[0x0][0x398] ;  /* 0x0000e600ff087b82 */ /* 0x000e220000000a00 */
[----:B-1----:R-:W4:Y:S01]  /*00e0*/  LDG.E R2, desc[UR4][R2.64] ;  /* 0x0000000402027981 */ /* 0x002f22000c1e1900 */
[----:B--2---:R-:W-:-:S06]  /*00f0*/  IMAD.WIDE R4, R11, 0x4, R4 ;  /* 0x000000040b047825 */ /* 0x004fcc00078e0204 */
[----:B------:R-:W4:Y:S01]  /*0100*/  LDG.E R5, desc[UR4][R4.64] ;  /* 0x0000000404057981 */ /* 0x000f22000c1e1900 */
[----:B---3--:R-:W-:-:S06]  /*0110*/  IMAD.WIDE R6, R11, 0x4, R6 ;  /* 0x000000040b067825 */ /* 0x008fcc00078e0206 */
[----:B------:R-:W4:Y:S01]  /*0120*/  LDG.E R7, desc[UR4][R6.64] ;  /* 0x0000000406077981 */ /* 0x000f22000c1e1900 */
[----:B0-----:R-:W-:-:S04]  /*0130*/  IMAD.WIDE R8, R11, 0x4, R8 ;  /* 0x000000040b087825 */ /* 0x001fc800078e0208 */
[----:B----4-:R-:W-:-:S05]  /*0140*/  FFMA R11, R2, R5, R7 ;  /* 0x00000005020b7223 */ /* 0x010fca0000000007 */
[----:B------:R-:W-:Y:S01]  /*0150*/  STG.E desc[UR4][R8.64], R11 ;  /* 0x0000000b08007986 */ /* 0x000fe2000c101904 */
[----:B------:R-:W-:Y:S05]  /*0160*/  EXIT ;  /* 0x000000000000794d */ /* 0x000fea0003800000 */
.L_x_0:
[----:B------:R-:W-:-:S00]  /*0170*/  BRA `(.L_x_0) ;  /* 0xfffffffc00fc7947 */ /* 0x000fc0000383ffff */
[----:B------:R-:W-:-:S00]  /*0180*/  NOP ;  /* 0x0000000000007918 */ /* 0x000fc00000000000 */
[----:B------:R-:W-:-:S00]  /*0190*/  NOP ;  /* 0x0000000000007918 */ /* 0x000fc00000000000 */
[----:B------:R-:W-:-:S00]  /*01a0*/  NOP ;  /* 0x0000000000007918 */ /* 0x000fc00000000000 */
[----:B------:R-:W-:-:S00]  /*01b0*/  NOP ;  /* 0x0000000000007918 */ /* 0x000fc00000000000 */
[----:B------:R-:W-:-:S00]  /*01c0*/  NOP ;  /* 0x0000000000007918 */ /* 0x000fc00000000000 */
[----:B------:R-:W-:-:S00]  /*01d0*/  NOP ;  /* 0x0000000000007918 */ /* 0x000fc00000000000 */
[----:B------:R-:W-:-:S00]  /*01e0*/  NOP ;  /* 0x0000000000007918 */ /* 0x000fc00000000000 */
[----:B------:R-:W-:-:S00]  /*01f0*/  NOP ;  /* 0x0000000000007918 */ /* 0x000fc00000000000 */
.L_x_3:


//--------------------- .text._Z18unfused_add_kernelPKfS0_Pfi --------------------------
	.section	.text._Z18unfused_add_kernelPKfS0_Pfi,"ax",@progbits
	.align	128
        .global         _Z18unfused_add_kernelPKfS0_Pfi
        .type           _Z18unfused_add_kernelPKfS0_Pfi,@function
        .size           _Z18unfused_add_kernelPKfS0_Pfi,(.L_x_4 - _Z18unfused_add_kernelPKfS0_Pfi)
        .other          _Z18unfused_add_kernelPKfS0_Pfi,@"STO_CUDA_ENTRY STV_DEFAULT"
_Z18unfused_add_kernelPKfS0_Pfi:
.text._Z18unfused_add_kernelPKfS0_Pfi:
        /* <DEDUP_REMOVED lines=12> */
[----:B0-----:R-:W-:-:S06]  /*00c0*/  IMAD.WIDE R2, R9, 0x4, R2 ;  /* 0x0000000409027825 */ /* 0x001fcc00078e0202 */
[----:B-1----:R-:W4:Y:S01]  /*00d0*/  LDG.E R2, desc[UR4][R2.64] ;  /* 0x0000000402027981 */ /* 0x002f22000c1e1900 */
[----:B--2---:R-:W-:-:S06]  /*00e0*/  IMAD.WIDE R4, R9, 0x4, R4 ;  /* 0x0000000409047825 */ /* 0x004fcc00078e0204 */
[----:B------:R-:W4:Y:S01]  /*00f0*/  LDG.E R5, desc[UR4][R4.64] ;  /* 0x0000000404057981 */ /* 0x000f22000c1e1900 */
[----:B---3--:R-:W-:-:S04]  /*0100*/  IMAD.WIDE R6, R9, 0x4, R6 ;  /* 0x0000000409067825 */ /* 0x008fc800078e0206 */
[----:B----4-:R-:W-:-:S05]  /*0110*/  FADD R9, R2, R5 ;  /* 0x0000000502097221 */ /* 0x010fca0000000000 */
[----:B------:R-:W-:Y:S01]  /*0120*/  STG.E desc[UR4][R6.64], R9 ;  /* 0x0000000906007986 */ /* 0x000fe2000c101904 */
[----:B------:R-:W-:Y:S05]  /*0130*/  EXIT ;  /* 0x000000000000794d */ /* 0x000fea0003800000 */
.L_x_1:
        /* <DEDUP_REMOVED lines=12> */
.L_x_4:


//--------------------- .text._Z18unfused_mul_kernelPKfS0_Pfi --------------------------
	.section	.text._Z18unfused_mul_kernelPKfS0_Pfi,"ax",@progbits
	.align	128
        .global         _Z18unfused_mul_kernelPKfS0_Pfi
        .type           _Z18unfused_mul_kernelPKfS0_Pfi,@function
        .size           _Z18unfused_mul_kernelPKfS0_Pfi,(.L_x_5 - _Z18unfused_mul_kernelPKfS0_Pfi)
        .other          _Z18unfused_mul_kernelPKfS0_Pfi,@"STO_CUDA_ENTRY STV_DEFAULT"
_Z18unfused_mul_kernelPKfS0_Pfi:
.text._Z18unfused_mul_kernelPKfS0_Pfi:
        /* <DEDUP_REMOVED lines=17> */
[----:B----4-:R-:W-:-:S05]  /*0110*/  FMUL R9, R2, R5 ;  /* 0x0000000502097220 */ /* 0x010fca0000400000 */
[----:B------:R-:W-:Y:S01]  /*0120*/  STG.E desc[UR4][R6.64], R9 ;  /* 0x0000000906007986 */ /* 0x000fe2000c101904 */
[----:B------:R-:W-:Y:S05]  /*0130*/  EXIT ;  /* 0x000000000000794d */ /* 0x000fea0003800000 */
.L_x_2:
        /* <DEDUP_REMOVED lines=12> */
.L_x_5:


//--------------------- .nv.shared.reserved.0     --------------------------
	.section	.nv.shared.reserved.0,"aw",@nobits
	.weak		__nv_reservedSMEM_offset_0_alias
	.size		__nv_reservedSMEM_offset_0_alias, 0, 64
	.other		__nv_reservedSMEM_offset_0_alias,@"STO_CUDA_RESERVED_SHARED STV_DEFAULT"
__nv_reservedSMEM_offset_0_alias:
	.zero		0
	.zero		64


//--------------------- .nv.constant0._Z20fused_mul_add_kernelPKfS0_S0_Pfi --------------------------
	.section	.nv.constant0._Z20fused_mul_add_kernelPKfS0_S0_Pfi,"a",@progbits
	.sectionflags	@""
	.align	4
.nv.constant0._Z20fused_mul_add_kernelPKfS0_S0_Pfi:
	.zero		932


//--------------------- .nv.constant0._Z18unfused_add_kernelPKfS0_Pfi --------------------------
	.section	.nv.constant0._Z18unfused_add_kernelPKfS0_Pfi,"a",@progbits
	.sectionflags	@""
	.align	4
.nv.constant0._Z18unfused_add_kernelPKfS0_Pfi:
	.zero		924


//--------------------- .nv.constant0._Z18unfused_mul_kernelPKfS0_Pfi --------------------------
	.section	.nv.constant0._Z18unfused_mul_kernelPKfS0_Pfi,"a",@progbits
	.sectionflags	@""
	.align	4
.nv.constant0._Z18unfused_mul_kernelPKfS0_Pfi:
	.zero		924


//--------------------- SYMBOLS --------------------------

	.type		.nv.reservedSmem.offset0,@object
	.size		.nv.reservedSmem.offset0,0x4
